//
// Generated by NVIDIA NVVM Compiler
//
// Compiler Build ID: CL-36424714
// Cuda compilation tools, release 13.0, V13.0.88
// Based on NVVM 20.0.0
//

.version 9.0
.target sm_100
.address_size 64

	// .globl	_Z6jacobi3GFS

.visible .entry _Z6jacobi3GFS(
	.param .align 8 .b8 _Z6jacobi3GFS_param_0[80]
)
{
	.reg .pred 	%p<7>;
	.reg .b32 	%r<11>;
	.reg .b64 	%rd<19>;
	.reg .b64 	%fd<24>;

	ld.param.u64 	%rd6, [_Z6jacobi3GFS_param_0+64];
	ld.param.u64 	%rd5, [_Z6jacobi3GFS_param_0+56];
	ld.param.u64 	%rd4, [_Z6jacobi3GFS_param_0+48];
	ld.param.f64 	%fd8, [_Z6jacobi3GFS_param_0+40];
	ld.param.f64 	%fd7, [_Z6jacobi3GFS_param_0+32];
	ld.param.f64 	%fd6, [_Z6jacobi3GFS_param_0+24];
	ld.param.f64 	%fd5, [_Z6jacobi3GFS_param_0+16];
	ld.param.u32 	%r6, [_Z6jacobi3GFS_param_0+8];
	ld.param.v2.u32 	{%r4, %r5}, [_Z6jacobi3GFS_param_0];
	mov.u32 	%r2, %tid.x;
	mov.u32 	%r3, %tid.y;
	add.s32 	%r7, %r5, -1;
	setp.ge.s32 	%p1, %r2, %r7;
	setp.eq.s32 	%p2, %r2, 0;
	or.pred  	%p3, %p2, %p1;
	@%p3 bra 	$L__BB0_3;
	add.s32 	%r8, %r6, -1;
	setp.ge.s32 	%p4, %r3, %r8;
	setp.eq.s32 	%p5, %r3, 0;
	or.pred  	%p6, %p5, %p4;
	@%p6 bra 	$L__BB0_3;
	cvta.to.global.u64 	%rd8, %rd4;
	mad.lo.s32 	%r9, %r5, %r3, %r2;
	mul.f64 	%fd9, %fd7, 0d3FE0000000000000;
	mul.f64 	%fd10, %fd8, %fd9;
	mul.wide.s32 	%rd9, %r9, 8;
	add.s64 	%rd10, %rd8, %rd9;
	ld.global.f64 	%fd11, [%rd10+8];
	ld.global.f64 	%fd12, [%rd10+-8];
	add.f64 	%fd13, %fd11, %fd12;
	mul.wide.s32 	%rd11, %r5, 8;
	add.s64 	%rd12, %rd10, %rd11;
	ld.global.f64 	%fd14, [%rd12];
	sub.s32 	%r10, %r9, %r5;
	mul.wide.s32 	%rd13, %r10, 8;
	add.s64 	%rd14, %rd8, %rd13;
	ld.global.f64 	%fd15, [%rd14];
	add.f64 	%fd16, %fd14, %fd15;
	mul.f64 	%fd17, %fd5, %fd16;
	fma.rn.f64 	%fd18, %fd6, %fd13, %fd17;
	mul.f64 	%fd19, %fd5, %fd6;
	cvta.to.global.u64 	%rd15, %rd6;
	add.s64 	%rd16, %rd15, %rd9;
	ld.global.f64 	%fd20, [%rd16];
	mul.f64 	%fd21, %fd19, %fd20;
	sub.f64 	%fd22, %fd18, %fd21;
	mul.f64 	%fd23, %fd10, %fd22;
	cvta.to.global.u64 	%rd17, %rd5;
	add.s64 	%rd18, %rd17, %rd9;
	st.global.f64 	[%rd18], %fd23;
$L__BB0_3:
	ret;

}
	// .globl	_Z4copy3GFS
.visible .entry _Z4copy3GFS(
	.param .align 8 .b8 _Z4copy3GFS_param_0[80]
)
{
	.reg .pred 	%p<7>;
	.reg .b32 	%r<9>;
	.reg .b64 	%rd<10>;
	.reg .b64 	%fd<6>;

	ld.param.u32 	%r5, [_Z4copy3GFS_param_0+8];
	ld.param.v2.u32 	{%r3, %r4}, [_Z4copy3GFS_param_0];
	ld.param.u64 	%rd4, [_Z4copy3GFS_param_0+56];
	ld.param.u64 	%rd3, [_Z4copy3GFS_param_0+48];
	cvta.to.global.u64 	%rd1, %rd3;
	cvta.to.global.u64 	%rd2, %rd4;
	mov.u32 	%r6, %tid.x;
	mov.u32 	%r1, %tid.y;
	mad.lo.s32 	%r2, %r4, %r1, %r6;
	add.s32 	%r7, %r4, -1;
	setp.ge.s32 	%p1, %r6, %r7;
	setp.eq.s32 	%p2, %r6, 0;
	or.pred  	%p3, %p2, %p1;
	@%p3 bra 	$L__BB1_3;
	add.s32 	%r8, %r5, -1;
	setp.ge.s32 	%p4, %r1, %r8;
	setp.eq.s32 	%p5, %r1, 0;
	or.pred  	%p6, %p5, %p4;
	@%p6 bra 	$L__BB1_3;
	mul.wide.s32 	%rd7, %r2, 8;
	add.s64 	%rd8, %rd2, %rd7;
	ld.global.f64 	%fd5, [%rd8];
	add.s64 	%rd9, %rd1, %rd7;
	st.global.f64 	[%rd9], %fd5;
$L__BB1_3:
	ret;

}
	// .globl	_Z11error_check3GFS
.visible .entry _Z11error_check3GFS(
	.param .align 8 .b8 _Z11error_check3GFS_param_0[80]
)
{
	.reg .pred 	%p<7>;
	.reg .b32 	%r<18>;
	.reg .b64 	%rd<19>;
	.reg .b64 	%fd<24>;

	ld.param.u64 	%rd7, [_Z11error_check3GFS_param_0+72];
	ld.param.u64 	%rd6, [_Z11error_check3GFS_param_0+64];
	ld.param.u64 	%rd4, [_Z11error_check3GFS_param_0+48];
	ld.param.f64 	%fd6, [_Z11error_check3GFS_param_0+40];
	ld.param.f64 	%fd5, [_Z11error_check3GFS_param_0+32];
	ld.param.u32 	%r7, [_Z11error_check3GFS_param_0+8];
	ld.param.v2.u32 	{%r5, %r6}, [_Z11error_check3GFS_param_0];
	mov.u32 	%r8, %ctaid.x;
	mov.u32 	%r9, %ntid.x;
	mov.u32 	%r10, %tid.x;
	mad.lo.s32 	%r3, %r8, %r9, %r10;
	mov.u32 	%r11, %ctaid.y;
	mov.u32 	%r12, %ntid.y;
	mov.u32 	%r13, %tid.y;
	mad.lo.s32 	%r4, %r11, %r12, %r13;
	add.s32 	%r14, %r6, -1;
	setp.ge.s32 	%p1, %r3, %r14;
	setp.lt.s32 	%p2, %r3, 1;
	or.pred  	%p3, %p2, %p1;
	@%p3 bra 	$L__BB2_3;
	add.s32 	%r15, %r7, -1;
	setp.ge.s32 	%p4, %r4, %r15;
	setp.eq.s32 	%p5, %r4, 0;
	or.pred  	%p6, %p5, %p4;
	@%p6 bra 	$L__BB2_3;
	cvta.to.global.u64 	%rd8, %rd4;
	mad.lo.s32 	%r16, %r6, %r4, %r3;
	mul.wide.s32 	%rd9, %r16, 8;
	add.s64 	%rd10, %rd8, %rd9;
	ld.global.f64 	%fd7, [%rd10+8];
	ld.global.f64 	%fd8, [%rd10+-8];
	add.f64 	%fd9, %fd7, %fd8;
	ld.global.f64 	%fd10, [%rd10];
	add.f64 	%fd11, %fd10, %fd10;
	sub.f64 	%fd12, %fd9, %fd11;
	mul.wide.s32 	%rd11, %r6, 8;
	add.s64 	%rd12, %rd10, %rd11;
	ld.global.f64 	%fd13, [%rd12];
	sub.s32 	%r17, %r16, %r6;
	mul.wide.s32 	%rd13, %r17, 8;
	add.s64 	%rd14, %rd8, %rd13;
	ld.global.f64 	%fd14, [%rd14];
	add.f64 	%fd15, %fd13, %fd14;
	sub.f64 	%fd16, %fd15, %fd11;
	mul.f64 	%fd17, %fd6, %fd16;
	fma.rn.f64 	%fd18, %fd5, %fd12, %fd17;
	cvta.to.global.u64 	%rd15, %rd6;
	add.s64 	%rd16, %rd15, %rd9;
	ld.global.f64 	%fd19, [%rd16];
	sub.f64 	%fd20, %fd18, %fd19;
	cvta.to.global.u64 	%rd17, %rd7;
	add.s64 	%rd18, %rd17, %rd9;
	cvt.rn.f64.s32 	%fd21, %r5;
	div.rn.f64 	%fd22, %fd20, %fd21;
	mul.f64 	%fd23, %fd20, %fd22;
	st.global.f64 	[%rd18], %fd23;
$L__BB2_3:
	ret;

}


// ===== COMPILED SASS (sm_100) =====

	.target	sm_100

	.elftype	@"ET_EXEC"


//--------------------- .note.nv.tkinfo           --------------------------
	.section	.note.nv.tkinfo,"",@"SHT_NOTE"
	.sectionflags	@"SHF_NOTE_NV_TKINFO"
	.tkinfo
        /*0018*/ 	.word	0x00000002
        /*0030*/ 	.string	""
        /*0030*/ 	.string	"ptxas"
        /*0030*/ 	.string	"Cuda compilation tools, release 13.0, V13.0.88"
        /*0030*/ 	.string	"Build cuda_13.0.r13.0/compiler.36424714_0"
        /*0030*/ 	.string	"-arch sm_100 -m 64 "



//--------------------- .note.nv.cuinfo           --------------------------
	.section	.note.nv.cuinfo,"",@"SHT_NOTE"
	.sectionflags	@"SHF_NOTE_NV_CUINFO"
        /*0018*/ 	.short	0x0002
        /*001a*/ 	.short	0x0064
        /*001c*/ 	.short	0x0082
	.zero		2


//--------------------- .nv.info                  --------------------------
	.section	.nv.info,"",@"SHT_CUDA_INFO"
	.align	4


	//----- nvinfo : EIATTR_REGCOUNT
	.align		4
        /*0000*/ 	.byte	0x04, 0x2f
        /*0002*/ 	.short	(.L_1 - .L_0)
	.align		4
.L_0:
        /*0004*/ 	.word	index@(_Z6jacobi3GFS)
        /*0008*/ 	.word	0x0000001a


	//----- nvinfo : EIATTR_FRAME_SIZE
	.align		4
.L_1:
        /*000c*/ 	.byte	0x04, 0x11
        /*000e*/ 	.short	(.L_3 - .L_2)
	.align		4
.L_2:
        /*0010*/ 	.word	index@(_Z6jacobi3GFS)
        /*0014*/ 	.word	0x00000000


	//----- nvinfo : EIATTR_REGCOUNT
	.align		4
.L_3:
        /*0018*/ 	.byte	0x04, 0x2f
        /*001a*/ 	.short	(.L_5 - .L_4)
	.align		4
.L_4:
        /*001c*/ 	.word	index@(_Z4copy3GFS)
        /*0020*/ 	.word	0x0000000a


	//----- nvinfo : EIATTR_FRAME_SIZE
	.align		4
.L_5:
        /*0024*/ 	.byte	0x04, 0x11
        /*0026*/ 	.short	(.L_7 - .L_6)
	.align		4
.L_6:
        /*0028*/ 	.word	index@(_Z4copy3GFS)
        /*002c*/ 	.word	0x00000000


	//----- nvinfo : EIATTR_REGCOUNT
	.align		4
.L_7:
        /*0030*/ 	.byte	0x04, 0x2f
        /*0032*/ 	.short	(.L_9 - .L_8)
	.align		4
.L_8:
        /*0034*/ 	.word	index@(_Z11error_check3GFS)
        /*0038*/ 	.word	0x0000001a


	//----- nvinfo : EIATTR_FRAME_SIZE
	.align		4
.L_9:
        /*003c*/ 	.byte	0x04, 0x11
        /*003e*/ 	.short	(.L_11 - .L_10)
	.align		4
.L_10:
        /*0040*/ 	.word	index@($__internal_0_$__cuda_sm20_div_rn_f64_full)
        /*0044*/ 	.word	0x00000000


	//----- nvinfo : EIATTR_FRAME_SIZE
	.align		4
.L_11:
        /*0048*/ 	.byte	0x04, 0x11
        /*004a*/ 	.short	(.L_13 - .L_12)
	.align		4
.L_12:
        /*004c*/ 	.word	index@(_Z11error_check3GFS)
        /*0050*/ 	.word	0x00000000


	//----- nvinfo : EIATTR_MIN_STACK_SIZE
	.align		4
.L_13:
        /*0054*/ 	.byte	0x04, 0x12
        /*0056*/ 	.short	(.L_15 - .L_14)
	.align		4
.L_14:
        /*0058*/ 	.word	index@(_Z11error_check3GFS)
        /*005c*/ 	.word	0x00000000


	//----- nvinfo : EIATTR_MIN_STACK_SIZE
	.align		4
.L_15:
        /*0060*/ 	.byte	0x04, 0x12
        /*0062*/ 	.short	(.L_17 - .L_16)
	.align		4
.L_16:
        /*0064*/ 	.word	index@(_Z4copy3GFS)
        /*0068*/ 	.word	0x00000000


	//----- nvinfo : EIATTR_MIN_STACK_SIZE
	.align		4
.L_17:
        /*006c*/ 	.byte	0x04, 0x12
        /*006e*/ 	.short	(.L_19 - .L_18)
	.align		4
.L_18:
        /*0070*/ 	.word	index@(_Z6jacobi3GFS)
        /*0074*/ 	.word	0x00000000
.L_19:


//--------------------- .nv.compat                --------------------------
	.section	.nv.compat,"",@"SHT_CUDA_COMPAT_INFO"
	.align	4
        /*0000*/ 	.byte	0x02, 0x09, 0x00, 0x00, 0x02, 0x02, 0x01, 0x00, 0x02, 0x05, 0x05, 0x00, 0x03, 0x07, 0x01, 0x01
        /*0010*/ 	.byte	0x02, 0x03, 0x00, 0x00, 0x02, 0x06, 0x01, 0x00, 0x04, 0x0b, 0x08, 0x00, 0x01, 0x00, 0x00, 0x00
        /*0020*/ 	.byte	0x00, 0x00, 0x00, 0x00


//--------------------- .nv.info._Z11error_check3GFS --------------------------
	.section	.nv.info._Z11error_check3GFS,"",@"SHT_CUDA_INFO"
	.sectionflags	@""
	.align	4


	//----- nvinfo : EIATTR_CUDA_API_VERSION
	.align		4
        /*0000*/ 	.byte	0x04, 0x37
        /*0002*/ 	.short	(.L_21 - .L_20)
.L_20:
        /*0004*/ 	.word	0x00000082


	//----- nvinfo : EIATTR_KPARAM_INFO
	.align		4
.L_21:
        /*0008*/ 	.byte	0x04, 0x17
        /*000a*/ 	.short	(.L_23 - .L_22)
.L_22:
        /*000c*/ 	.word	0x00000000
        /*0010*/ 	.short	0x0000
        /*0012*/ 	.short	0x0000
        /*0014*/ 	.byte	0x00, 0xf0, 0x41, 0x01


	//----- nvinfo : EIATTR_SPARSE_MMA_MASK
	.align		4
.L_23:
        /*0018*/ 	.byte	0x03, 0x50
        /*001a*/ 	.short	0x0000


	//----- nvinfo : EIATTR_MAXREG_COUNT
	.align		4
        /*001c*/ 	.byte	0x03, 0x1b
        /*001e*/ 	.short	0x00ff


	//----- nvinfo : EIATTR_MERCURY_ISA_VERSION
	.align		4
        /*0020*/ 	.byte	0x03, 0x5f
        /*0022*/ 	.short	0x0101


	//----- nvinfo : EIATTR_VRC_CTA_INIT_COUNT
	.align		4
        /*0024*/ 	.byte	0x02, 0x4a
	.zero		1
	.zero		1


	//----- nvinfo : EIATTR_EXIT_INSTR_OFFSETS
	.align		4
        /*0028*/ 	.byte	0x04, 0x1c
        /*002a*/ 	.short	(.L_25 - .L_24)


	//   ....[0]....
.L_24:
        /*002c*/ 	.word	0x000000d0


	//   ....[1]....
        /*0030*/ 	.word	0x00000120


	//   ....[2]....
        /*0034*/ 	.word	0x00000450


	//----- nvinfo : EIATTR_CRS_STACK_SIZE
	.align		4
.L_25:
        /*0038*/ 	.byte	0x04, 0x1e
        /*003a*/ 	.short	(.L_27 - .L_26)
.L_26:
        /*003c*/ 	.word	0x00000000


	//----- nvinfo : EIATTR_CBANK_PARAM_SIZE
	.align		4
.L_27:
        /*0040*/ 	.byte	0x03, 0x19
        /*0042*/ 	.short	0x0050


	//----- nvinfo : EIATTR_PARAM_CBANK
	.align		4
        /*0044*/ 	.byte	0x04, 0x0a
        /*0046*/ 	.short	(.L_29 - .L_28)
	.align		4
.L_28:
        /*0048*/ 	.word	index@(.nv.constant0._Z11error_check3GFS)
        /*004c*/ 	.short	0x0380
        /*004e*/ 	.short	0x0050


	//----- nvinfo : EIATTR_SW_WAR
	.align		4
.L_29:
        /*0050*/ 	.byte	0x04, 0x36
        /*0052*/ 	.short	(.L_31 - .L_30)
.L_30:
        /*0054*/ 	.word	0x00000008
.L_31:


//--------------------- .nv.info._Z4copy3GFS      --------------------------
	.section	.nv.info._Z4copy3GFS,"",@"SHT_CUDA_INFO"
	.sectionflags	@""
	.align	4


	//----- nvinfo : EIATTR_CUDA_API_VERSION
	.align		4
        /*0000*/ 	.byte	0x04, 0x37
        /*0002*/ 	.short	(.L_33 - .L_32)
.L_32:
        /*0004*/ 	.word	0x00000082


	//----- nvinfo : EIATTR_KPARAM_INFO
	.align		4
.L_33:
        /*0008*/ 	.byte	0x04, 0x17
        /*000a*/ 	.short	(.L_35 - .L_34)
.L_34:
        /*000c*/ 	.word	0x00000000
        /*0010*/ 	.short	0x0000
        /*0012*/ 	.short	0x0000
        /*0014*/ 	.byte	0x00, 0xf0, 0x41, 0x01


	//----- nvinfo : EIATTR_SPARSE_MMA_MASK
	.align		4
.L_35:
        /*0018*/ 	.byte	0x03, 0x50
        /*001a*/ 	.short	0x0000


	//----- nvinfo : EIATTR_MAXREG_COUNT
	.align		4
        /*001c*/ 	.byte	0x03, 0x1b
        /*001e*/ 	.short	0x00ff


	//----- nvinfo : EIATTR_MERCURY_ISA_VERSION
	.align		4
        /*0020*/ 	.byte	0x03, 0x5f
        /*0022*/ 	.short	0x0101


	//----- nvinfo : EIATTR_VRC_CTA_INIT_COUNT
	.align		4
        /*0024*/ 	.byte	0x02, 0x4a
	.zero		1
	.zero		1


	//----- nvinfo : EIATTR_EXIT_INSTR_OFFSETS
	.align		4
        /*0028*/ 	.byte	0x04, 0x1c
        /*002a*/ 	.short	(.L_37 - .L_36)


	//   ....[0]....
.L_36:
        /*002c*/ 	.word	0x00000080


	//   ....[1]....
        /*0030*/ 	.word	0x000000d0


	//   ....[2]....
        /*0034*/ 	.word	0x00000150


	//----- nvinfo : EIATTR_CBANK_PARAM_SIZE
	.align		4
.L_37:
        /*0038*/ 	.byte	0x03, 0x19
        /*003a*/ 	.short	0x0050


	//----- nvinfo : EIATTR_PARAM_CBANK
	.align		4
        /*003c*/ 	.byte	0x04, 0x0a
        /*003e*/ 	.short	(.L_39 - .L_38)
	.align		4
.L_38:
        /*0040*/ 	.word	index@(.nv.constant0._Z4copy3GFS)
        /*0044*/ 	.short	0x0380
        /*0046*/ 	.short	0x0050


	//----- nvinfo : EIATTR_SW_WAR
	.align		4
.L_39:
        /*0048*/ 	.byte	0x04, 0x36
        /*004a*/ 	.short	(.L_41 - .L_40)
.L_40:
        /*004c*/ 	.word	0x00000008
.L_41:


//--------------------- .nv.info._Z6jacobi3GFS    --------------------------
	.section	.nv.info._Z6jacobi3GFS,"",@"SHT_CUDA_INFO"
	.sectionflags	@""
	.align	4


	//----- nvinfo : EIATTR_CUDA_API_VERSION
	.align		4
        /*0000*/ 	.byte	0x04, 0x37
        /*0002*/ 	.short	(.L_43 - .L_42)
.L_42:
        /*0004*/ 	.word	0x00000082


	//----- nvinfo : EIATTR_KPARAM_INFO
	.align		4
.L_43:
        /*0008*/ 	.byte	0x04, 0x17
        /*000a*/ 	.short	(.L_45 - .L_44)
.L_44:
        /*000c*/ 	.word	0x00000000
        /*0010*/ 	.short	0x0000
        /*0012*/ 	.short	0x0000
        /*0014*/ 	.byte	0x00, 0xf0, 0x41, 0x01


	//----- nvinfo : EIATTR_SPARSE_MMA_MASK
	.align		4
.L_45:
        /*0018*/ 	.byte	0x03, 0x50
        /*001a*/ 	.short	0x0000


	//----- nvinfo : EIATTR_MAXREG_COUNT
	.align		4
        /*001c*/ 	.byte	0x03, 0x1b
        /*001e*/ 	.short	0x00ff


	//----- nvinfo : EIATTR_MERCURY_ISA_VERSION
	.align		4
        /*0020*/ 	.byte	0x03, 0x5f
        /*0022*/ 	.short	0x0101


	//----- nvinfo : EIATTR_VRC_CTA_INIT_COUNT
	.align		4
        /*0024*/ 	.byte	0x02, 0x4a
	.zero		1
	.zero		1


	//----- nvinfo : EIATTR_EXIT_INSTR_OFFSETS
	.align		4
        /*0028*/ 	.byte	0x04, 0x1c
        /*002a*/ 	.short	(.L_47 - .L_46)


	//   ....[0]....
.L_46:
        /*002c*/ 	.word	0x00000060


	//   ....[1]....
        /*0030*/ 	.word	0x000000c0


	//   ....[2]....
        /*0034*/ 	.word	0x000002b0


	//----- nvinfo : EIATTR_CBANK_PARAM_SIZE
	.align		4
.L_47:
        /*0038*/ 	.byte	0x03, 0x19
        /*003a*/ 	.short	0x0050


	//----- nvinfo : EIATTR_PARAM_CBANK
	.align		4
        /*003c*/ 	.byte	0x04, 0x0a
        /*003e*/ 	.short	(.L_49 - .L_48)
	.align		4
.L_48:
        /*0040*/ 	.word	index@(.nv.constant0._Z6jacobi3GFS)
        /*0044*/ 	.short	0x0380
        /*0046*/ 	.short	0x0050


	//----- nvinfo : EIATTR_SW_WAR
	.align		4
.L_49:
        /*0048*/ 	.byte	0x04, 0x36
        /*004a*/ 	.short	(.L_51 - .L_50)
.L_50:
        /*004c*/ 	.word	0x00000008
.L_51:


//--------------------- .nv.callgraph             --------------------------
	.section	.nv.callgraph,"",@"SHT_CUDA_CALLGRAPH"
	.align	4
	.sectionentsize	8
	.align		4
        /*0000*/ 	.word	0x00000000
	.align		4
        /*0004*/ 	.word	0xffffffff
	.align		4
        /*0008*/ 	.word	0x00000000
	.align		4
        /*000c*/ 	.word	0xfffffffe
	.align		4
        /*0010*/ 	.word	0x00000000
	.align		4
        /*0014*/ 	.word	0xfffffffd
	.align		4
        /*0018*/ 	.word	0x00000000
	.align		4
        /*001c*/ 	.word	0xfffffffc


//--------------------- .text._Z11error_check3GFS --------------------------
	.section	.text._Z11error_check3GFS,"ax",@progbits
	.align	128
        .global         _Z11error_check3GFS
        .type           _Z11error_check3GFS,@function
        .size           _Z11error_check3GFS,(.L_x_10 - _Z11error_check3GFS)
        .other          _Z11error_check3GFS,@"STO_CUDA_ENTRY STV_DEFAULT"
_Z11error_check3GFS:
.text._Z11error_check3GFS:
[----:B------:R-:W-:Y:S01]  /*0000*/  LDC R1, c[0x0][0x37c] ;  /* 0x0000df00ff017b82 */ /* 0x000fe20000000800 */
[----:B------:R-:W0:Y:S07]  /*0010*/  S2R R3, SR_TID.X ;  /* 0x0000000000037919 */ /* 0x000e2e0000002100 */
[----:B------:R-:W0:Y:S01]  /*0020*/  S2UR UR4, SR_CTAID.X ;  /* 0x00000000000479c3 */ /* 0x000e220000002500 */
[----:B------:R-:W1:Y:S07]  /*0030*/  S2R R5, SR_TID.Y ;  /* 0x0000000000057919 */ /* 0x000e6e0000002200 */
[----:B------:R-:W0:Y:S08]  /*0040*/  LDC R6, c[0x0][0x360] ;  /* 0x0000d800ff067b82 */ /* 0x000e300000000800 */
[----:B------:R-:W2:Y:S08]  /*0050*/  LDC R19, c[0x0][0x384] ;  /* 0x0000e100ff137b82 */ /* 0x000eb00000000800 */
[----:B------:R-:W1:Y:S08]  /*0060*/  S2UR UR5, SR_CTAID.Y ;  /* 0x00000000000579c3 */ /* 0x000e700000002600 */
[----:B------:R-:W1:Y:S01]  /*0070*/  LDC R0, c[0x0][0x364] ;  /* 0x0000d900ff007b82 */ /* 0x000e620000000800 */
[----:B0-----:R-:W-:-:S02]  /*0080*/  IMAD R6, R6, UR4, R3 ;  /* 0x0000000406067c24 */ /* 0x001fc4000f8e0203 */
[----:B--2---:R-:W-:-:S05]  /*0090*/  VIADD R3, R19, 0xffffffff ;  /* 0xffffffff13037836 */ /* 0x004fca0000000000 */
[----:B------:R-:W-:-:S04]  /*00a0*/  ISETP.GE.AND P0, PT, R6, R3, PT ;  /* 0x000000030600720c */ /* 0x000fc80003f06270 */
[----:B------:R-:W-:Y:S01]  /*00b0*/  ISETP.LT.OR P0, PT, R6, 0x1, P0 ;  /* 0x000000010600780c */ /* 0x000fe20000701670 */
[----:B-1----:R-:W-:-:S12]  /*00c0*/  IMAD R3, R0, UR5, R5 ;  /* 0x0000000500037c24 */ /* 0x002fd8000f8e0205 */
[----:B------:R-:W-:Y:S05]  /*00d0*/  @P0 EXIT ;  /* 0x000000000000094d */ /* 0x000fea0003800000 */
[----:B------:R-:W0:Y:S02]  /*00e0*/  LDCU UR4, c[0x0][0x388] ;  /* 0x00007100ff0477ac */ /* 0x000e240008000800 */
[----:B0-----:R-:W-:-:S06]  /*00f0*/  UIADD3 UR4, UPT, UPT, UR4, -0x1, URZ ;  /* 0xffffffff04047890 */ /* 0x001fcc000fffe0ff */
[----:B------:R-:W-:-:S04]  /*0100*/  ISETP.GE.AND P0, PT, R3, UR4, PT ;  /* 0x0000000403007c0c */ /* 0x000fc8000bf06270 */
[----:B------:R-:W-:-:S13]  /*0110*/  ISETP.EQ.OR P0, PT, R3, RZ, P0 ;  /* 0x000000ff0300720c */ /* 0x000fda0000702670 */
[----:B------:R-:W-:Y:S05]  /*0120*/  @P0 EXIT ;  /* 0x000000000000094d */ /* 0x000fea0003800000 */
[----:B------:R-:W0:Y:S01]  /*0130*/  LDC.64 R20, c[0x0][0x3b0] ;  /* 0x0000ec00ff147b82 */ /* 0x000e220000000a00 */
[----:B------:R-:W1:Y:S01]  /*0140*/  LDCU.64 UR4, c[0x0][0x358] ;  /* 0x00006b00ff0477ac */ /* 0x000e620008000a00 */
[----:B------:R-:W-:Y:S01]  /*0150*/  IMAD R6, R3, R19, R6 ;  /* 0x0000001303067224 */ /* 0x000fe200078e0206 */
[----:B------:R-:W2:Y:S03]  /*0160*/  LDCU UR6, c[0x0][0x380] ;  /* 0x00007000ff0677ac */ /* 0x000ea60008000800 */
[C---:B------:R-:W-:Y:S02]  /*0170*/  IMAD.IADD R3, R6.reuse, 0x1, -R19 ;  /* 0x0000000106037824 */ /* 0x040fe400078e0a13 */
[----:B------:R-:W3:Y:S01]  /*0180*/  LDC.64 R4, c[0x0][0x3c0] ;  /* 0x0000f000ff047b82 */ /* 0x000ee20000000a00 */
[----:B------:R-:W4:Y:S01]  /*0190*/  LDCU.128 UR8, c[0x0][0x3a0] ;  /* 0x00007400ff0877ac */ /* 0x000f220008000c00 */
[----:B0-----:R-:W-:-:S04]  /*01a0*/  IMAD.WIDE R12, R6, 0x8, R20 ;  /* 0x00000008060c7825 */ /* 0x001fc800078e0214 */
[----:B------:R-:W-:Y:S01]  /*01b0*/  IMAD.WIDE R20, R3, 0x8, R20 ;  /* 0x0000000803147825 */ /* 0x000fe200078e0214 */
[----:B-1----:R-:W5:Y:S03]  /*01c0*/  LDG.E.64 R16, desc[UR4][R12.64] ;  /* 0x000000040c107981 */ /* 0x002f66000c1e1b00 */
[----:B------:R-:W-:Y:S01]  /*01d0*/  IMAD.WIDE R18, R19, 0x8, R12 ;  /* 0x0000000813127825 */ /* 0x000fe200078e020c */
[----:B------:R-:W4:Y:S04]  /*01e0*/  LDG.E.64 R10, desc[UR4][R12.64+0x8] ;  /* 0x000008040c0a7981 */ /* 0x000f28000c1e1b00 */
[----:B------:R-:W4:Y:S04]  /*01f0*/  LDG.E.64 R20, desc[UR4][R20.64] ;  /* 0x0000000414147981 */ /* 0x000f28000c1e1b00 */
[----:B------:R-:W4:Y:S04]  /*0200*/  LDG.E.64 R18, desc[UR4][R18.64] ;  /* 0x0000000412127981 */ /* 0x000f28000c1e1b00 */
[----:B------:R-:W4:Y:S01]  /*0210*/  LDG.E.64 R14, desc[UR4][R12.64+-0x8] ;  /* 0xfffff8040c0e7981 */ /* 0x000f22000c1e1b00 */
[----:B---3--:R-:W-:-:S06]  /*0220*/  IMAD.WIDE R4, R6, 0x8, R4 ;  /* 0x0000000806047825 */ /* 0x008fcc00078e0204 */
[----:B------:R-:W3:Y:S01]  /*0230*/  LDG.E.64 R4, desc[UR4][R4.64] ;  /* 0x0000000404047981 */ /* 0x000ee2000c1e1b00 */
[----:B--2---:R-:W0:Y:S01]  /*0240*/  I2F.F64 R8, UR6 ;  /* 0x0000000600087d12 */ /* 0x004e220008201c00 */
[----:B------:R-:W-:-:S07]  /*0250*/  IMAD.MOV.U32 R2, RZ, RZ, 0x1 ;  /* 0x00000001ff027424 */ /* 0x000fce00078e00ff */
[----:B0-----:R-:W0:Y:S01]  /*0260*/  MUFU.RCP64H R3, R9 ;  /* 0x0000000900037308 */ /* 0x001e220000001800 */
[----:B------:R-:W-:Y:S01]  /*0270*/  BSSY.RECONVERGENT B0, `(.L_x_0) ;  /* 0x000001b000007945 */ /* 0x000fe20003800200 */
[----:B-----5:R-:W-:Y:S02]  /*0280*/  DADD R16, R16, R16 ;  /* 0x0000000010107229 */ /* 0x020fe40000000010 */
[----:B----4-:R-:W-:Y:S02]  /*0290*/  DADD R18, R18, R20 ;  /* 0x0000000012127229 */ /* 0x010fe40000000014 */
[----:B0-----:R-:W-:Y:S02]  /*02a0*/  DFMA R20, -R8, R2, 1 ;  /* 0x3ff000000814742b */ /* 0x001fe40000000102 */
[----:B------:R-:W-:Y:S01]  /*02b0*/  DADD R10, R10, R14 ;  /* 0x000000000a0a7229 */ /* 0x000fe2000000000e */
[----:B------:R-:W0:Y:S03]  /*02c0*/  LDC.64 R14, c[0x0][0x3c8] ;  /* 0x0000f200ff0e7b82 */ /* 0x000e260000000a00 */
[----:B------:R-:W-:-:S02]  /*02d0*/  DADD R18, -R16, R18 ;  /* 0x0000000010127229 */ /* 0x000fc40000000112 */
[----:B------:R-:W-:Y:S02]  /*02e0*/  DFMA R20, R20, R20, R20 ;  /* 0x000000141414722b */ /* 0x000fe40000000014 */
[----:B------:R-:W-:-:S04]  /*02f0*/  DADD R10, R10, -R16 ;  /* 0x000000000a0a7229 */ /* 0x000fc80000000810 */
[----:B------:R-:W-:Y:S02]  /*0300*/  DMUL R18, R18, UR10 ;  /* 0x0000000a12127c28 */ /* 0x000fe40008000000 */
[----:B------:R-:W-:-:S06]  /*0310*/  DFMA R20, R2, R20, R2 ;  /* 0x000000140214722b */ /* 0x000fcc0000000002 */
[----:B------:R-:W-:Y:S02]  /*0320*/  DFMA R10, R10, UR8, R18 ;  /* 0x000000080a0a7c2b */ /* 0x000fe40008000012 */
[----:B------:R-:W-:-:S06]  /*0330*/  DFMA R2, -R8, R20, 1 ;  /* 0x3ff000000802742b */ /* 0x000fcc0000000114 */
[----:B---3--:R-:W-:Y:S02]  /*0340*/  DADD R4, R10, -R4 ;  /* 0x000000000a047229 */ /* 0x008fe40000000804 */
[----:B------:R-:W-:-:S08]  /*0350*/  DFMA R2, R20, R2, R20 ;  /* 0x000000021402722b */ /* 0x000fd00000000014 */
[----:B------:R-:W-:-:S08]  /*0360*/  DMUL R10, R4, R2 ;  /* 0x00000002040a7228 */ /* 0x000fd00000000000 */
[----:B------:R-:W-:-:S08]  /*0370*/  DFMA R12, -R8, R10, R4 ;  /* 0x0000000a080c722b */ /* 0x000fd00000000104 */
[----:B------:R-:W-:Y:S01]  /*0380*/  DFMA R2, R2, R12, R10 ;  /* 0x0000000c0202722b */ /* 0x000fe2000000000a */
[----:B------:R-:W-:-:S09]  /*0390*/  FSETP.GEU.AND P1, PT, |R5|, 6.5827683646048100446e-37, PT ;  /* 0x036000000500780b */ /* 0x000fd20003f2e200 */
[----:B------:R-:W-:-:S05]  /*03a0*/  FFMA R0, RZ, R9, R3 ;  /* 0x00000009ff007223 */ /* 0x000fca0000000003 */
[----:B------:R-:W-:Y:S01]  /*03b0*/  FSETP.GT.AND P0, PT, |R0|, 1.469367938527859385e-39, PT ;  /* 0x001000000000780b */ /* 0x000fe20003f04200 */
[----:B0-----:R-:W-:-:S12]  /*03c0*/  IMAD.WIDE R6, R6, 0x8, R14 ;  /* 0x0000000806067825 */ /* 0x001fd800078e020e */
[----:B------:R-:W-:Y:S05]  /*03d0*/  @P0 BRA P1, `(.L_x_1) ;  /* 0x0000000000100947 */ /* 0x000fea0000800000 */
[----:B------:R-:W-:-:S07]  /*03e0*/  MOV R0, 0x400 ;  /* 0x0000040000007802 */ /* 0x000fce0000000f00 */
[----:B------:R-:W-:Y:S05]  /*03f0*/  CALL.REL.NOINC `($__internal_0_$__cuda_sm20_div_rn_f64_full) ;  /* 0x0000000000187944 */ /* 0x000fea0003c00000 */
[----:B------:R-:W-:Y:S02]  /*0400*/  IMAD.MOV.U32 R2, RZ, RZ, R12 ;  /* 0x000000ffff027224 */ /* 0x000fe400078e000c */
[----:B------:R-:W-:-:S07]  /*0410*/  IMAD.MOV.U32 R3, RZ, RZ, R13 ;  /* 0x000000ffff037224 */ /* 0x000fce00078e000d */
.L_x_1:
[----:B------:R-:W-:Y:S05]  /*0420*/  BSYNC.RECONVERGENT B0 ;  /* 0x0000000000007941 */ /* 0x000fea0003800200 */
.L_x_0:
[----:B------:R-:W-:-:S07]  /*0430*/  DMUL R2, R4, R2 ;  /* 0x0000000204027228 */ /* 0x000fce0000000000 */
[----:B------:R-:W-:Y:S01]  /*0440*/  STG.E.64 desc[UR4][R6.64], R2 ;  /* 0x0000000206007986 */ /* 0x000fe2000c101b04 */
[----:B------:R-:W-:Y:S05]  /*0450*/  EXIT ;  /* 0x000000000000794d */ /* 0x000fea0003800000 */
        .weak           $__internal_0_$__cuda_sm20_div_rn_f64_full
        .type           $__internal_0_$__cuda_sm20_div_rn_f64_full,@function
        .size           $__internal_0_$__cuda_sm20_div_rn_f64_full,(.L_x_10 - $__internal_0_$__cuda_sm20_div_rn_f64_full)
$__internal_0_$__cuda_sm20_div_rn_f64_full:
[C---:B------:R-:W-:Y:S01]  /*0460*/  FSETP.GEU.AND P0, PT, |R9|.reuse, 1.469367938527859385e-39, PT ;  /* 0x001000000900780b */ /* 0x040fe20003f0e200 */
[--C-:B------:R-:W-:Y:S01]  /*0470*/  IMAD.MOV.U32 R10, RZ, RZ, R8.reuse ;  /* 0x000000ffff0a7224 */ /* 0x100fe200078e0008 */
[----:B------:R-:W-:Y:S01]  /*0480*/  LOP3.LUT R2, R9, 0x800fffff, RZ, 0xc0, !PT ;  /* 0x800fffff09027812 */ /* 0x000fe200078ec0ff */
[----:B------:R-:W-:Y:S01]  /*0490*/  IMAD.MOV.U32 R11, RZ, RZ, R9 ;  /* 0x000000ffff0b7224 */ /* 0x000fe200078e0009 */
[C---:B------:R-:W-:Y:S01]  /*04a0*/  FSETP.GEU.AND P2, PT, |R5|.reuse, 1.469367938527859385e-39, PT ;  /* 0x001000000500780b */ /* 0x040fe20003f4e200 */
[----:B------:R-:W-:Y:S01]  /*04b0*/  IMAD.MOV.U32 R16, RZ, RZ, 0x1 ;  /* 0x00000001ff107424 */ /* 0x000fe200078e00ff */
[----:B------:R-:W-:Y:S01]  /*04c0*/  LOP3.LUT R3, R2, 0x3ff00000, RZ, 0xfc, !PT ;  /* 0x3ff0000002037812 */ /* 0x000fe200078efcff */
[----:B------:R-:W-:Y:S01]  /*04d0*/  IMAD.MOV.U32 R2, RZ, RZ, R8 ;  /* 0x000000ffff027224 */ /* 0x000fe200078e0008 */
[----:B------:R-:W-:Y:S01]  /*04e0*/  LOP3.LUT R12, R5, 0x7ff00000, RZ, 0xc0, !PT ;  /* 0x7ff00000050c7812 */ /* 0x000fe200078ec0ff */
[----:B------:R-:W-:Y:S01]  /*04f0*/  IMAD.MOV.U32 R8, RZ, RZ, R4 ;  /* 0x000000ffff087224 */ /* 0x000fe200078e0004 */
[----:B------:R-:W-:Y:S03]  /*0500*/  BSSY.RECONVERGENT B1, `(.L_x_2) ;  /* 0x0000050000017945 */ /* 0x000fe60003800200 */
[----:B------:R-:W-:-:S04]  /*0510*/  @!P0 DMUL R2, R10, 8.98846567431157953865e+307 ;  /* 0x7fe000000a028828 */ /* 0x000fc80000000000 */
[----:B------:R-:W-:Y:S02]  /*0520*/  @!P2 LOP3.LUT R13, R11, 0x7ff00000, RZ, 0xc0, !PT ;  /* 0x7ff000000b0da812 */ /* 0x000fe400078ec0ff */
[----:B------:R-:W0:Y:S02]  /*0530*/  MUFU.RCP64H R17, R3 ;  /* 0x0000000300117308 */ /* 0x000e240000001800 */
[----:B------:R-:W-:Y:S01]  /*0540*/  @!P2 ISETP.GE.U32.AND P3, PT, R12, R13, PT ;  /* 0x0000000d0c00a20c */ /* 0x000fe20003f66070 */
[----:B------:R-:W-:Y:S01]  /*0550*/  IMAD.MOV.U32 R13, RZ, RZ, 0x1ca00000 ;  /* 0x1ca00000ff0d7424 */ /* 0x000fe200078e00ff */
[----:B0-----:R-:W-:-:S08]  /*0560*/  DFMA R14, R16, -R2, 1 ;  /* 0x3ff00000100e742b */ /* 0x001fd00000000802 */
[----:B------:R-:W-:Y:S01]  /*0570*/  DFMA R18, R14, R14, R14 ;  /* 0x0000000e0e12722b */ /* 0x000fe2000000000e */
[----:B------:R-:W-:-:S04]  /*0580*/  LOP3.LUT R15, R9, 0x7ff00000, RZ, 0xc0, !PT ;  /* 0x7ff00000090f7812 */ /* 0x000fc800078ec0ff */
[----:B------:R-:W-:-:S03]  /*0590*/  ISETP.GE.U32.AND P1, PT, R12, R15, PT ;  /* 0x0000000f0c00720c */ /* 0x000fc60003f26070 */
[----:B------:R-:W-:Y:S01]  /*05a0*/  DFMA R16, R16, R18, R16 ;  /* 0x000000121010722b */ /* 0x000fe20000000010 */
[C---:B------:R-:W-:Y:S01]  /*05b0*/  @!P2 SEL R19, R13.reuse, 0x63400000, !P3 ;  /* 0x634000000d13a807 */ /* 0x040fe20005800000 */
[----:B------:R-:W-:Y:S01]  /*05c0*/  @!P2 IMAD.MOV.U32 R18, RZ, RZ, RZ ;  /* 0x000000ffff12a224 */ /* 0x000fe200078e00ff */
[----:B------:R-:W-:Y:S02]  /*05d0*/  SEL R9, R13, 0x63400000, !P1 ;  /* 0x634000000d097807 */ /* 0x000fe40004800000 */
[--C-:B------:R-:W-:Y:S02]  /*05e0*/  @!P2 LOP3.LUT R19, R19, 0x80000000, R5.reuse, 0xf8, !PT ;  /* 0x800000001313a812 */ /* 0x100fe400078ef805 */
[----:B------:R-:W-:Y:S01]  /*05f0*/  LOP3.LUT R9, R9, 0x800fffff, R5, 0xf8, !PT ;  /* 0x800fffff09097812 */ /* 0x000fe200078ef805 */
[----:B------:R-:W-:Y:S01]  /*0600*/  DFMA R20, R16, -R2, 1 ;  /* 0x3ff000001014742b */ /* 0x000fe20000000802 */
[----:B------:R-:W-:-:S06]  /*0610*/  @!P2 LOP3.LUT R19, R19, 0x100000, RZ, 0xfc, !PT ;  /* 0x001000001313a812 */ /* 0x000fcc00078efcff */
[----:B------:R-:W-:Y:S02]  /*0620*/  @!P2 DFMA R8, R8, 2, -R18 ;  /* 0x400000000808a82b */ /* 0x000fe40000000812 */
[----:B------:R-:W-:Y:S01]  /*0630*/  DFMA R16, R16, R20, R16 ;  /* 0x000000141010722b */ /* 0x000fe20000000010 */
[----:B------:R-:W-:Y:S02]  /*0640*/  IMAD.MOV.U32 R20, RZ, RZ, R12 ;  /* 0x000000ffff147224 */ /* 0x000fe400078e000c */
[----:B------:R-:W-:Y:S01]  /*0650*/  IMAD.MOV.U32 R21, RZ, RZ, R15 ;  /* 0x000000ffff157224 */ /* 0x000fe200078e000f */
[----:B------:R-:W-:-:S04]  /*0660*/  @!P0 LOP3.LUT R21, R3, 0x7ff00000, RZ, 0xc0, !PT ;  /* 0x7ff0000003158812 */ /* 0x000fc800078ec0ff */
[----:B------:R-:W-:Y:S01]  /*0670*/  @!P2 LOP3.LUT R20, R9, 0x7ff00000, RZ, 0xc0, !PT ;  /* 0x7ff000000914a812 */ /* 0x000fe200078ec0ff */
[----:B------:R-:W-:Y:S01]  /*0680*/  DMUL R18, R16, R8 ;  /* 0x0000000810127228 */ /* 0x000fe20000000000 */
[----:B------:R-:W-:-:S03]  /*0690*/  VIADD R23, R21, 0xffffffff ;  /* 0xffffffff15177836 */ /* 0x000fc60000000000 */
[----:B------:R-:W-:-:S04]  /*06a0*/  VIADD R22, R20, 0xffffffff ;  /* 0xffffffff14167836 */ /* 0x000fc80000000000 */
[----:B------:R-:W-:Y:S01]  /*06b0*/  DFMA R14, R18, -R2, R8 ;  /* 0x80000002120e722b */ /* 0x000fe20000000008 */
[----:B------:R-:W-:-:S04]  /*06c0*/  ISETP.GT.U32.AND P0, PT, R22, 0x7feffffe, PT ;  /* 0x7feffffe1600780c */ /* 0x000fc80003f04070 */
[----:B------:R-:W-:-:S03]  /*06d0*/  ISETP.GT.U32.OR P0, PT, R23, 0x7feffffe, P0 ;  /* 0x7feffffe1700780c */ /* 0x000fc60000704470 */
[----:B------:R-:W-:-:S10]  /*06e0*/  DFMA R14, R16, R14, R18 ;  /* 0x0000000e100e722b */ /* 0x000fd40000000012 */
[----:B------:R-:W-:Y:S05]  /*06f0*/  @P0 BRA `(.L_x_3) ;  /* 0x00000000006c0947 */ /* 0x000fea0003800000 */
[----:B------:R-:W-:-:S04]  /*0700*/  LOP3.LUT R17, R11, 0x7ff00000, RZ, 0xc0, !PT ;  /* 0x7ff000000b117812 */ /* 0x000fc800078ec0ff */
[CC--:B------:R-:W-:Y:S02]  /*0710*/  VIADDMNMX R16, R12.reuse, -R17.reuse, 0xb9600000, !PT ;  /* 0xb96000000c107446 */ /* 0x0c0fe40007800911 */
[----:B------:R-:W-:Y:S02]  /*0720*/  ISETP.GE.U32.AND P0, PT, R12, R17, PT ;  /* 0x000000110c00720c */ /* 0x000fe40003f06070 */
[----:B------:R-:W-:Y:S02]  /*0730*/  VIMNMX R16, PT, PT, R16, 0x46a00000, PT ;  /* 0x46a0000010107848 */ /* 0x000fe40003fe0100 */
[----:B------:R-:W-:-:S05]  /*0740*/  SEL R13, R13, 0x63400000, !P0 ;  /* 0x634000000d0d7807 */ /* 0x000fca0004000000 */
[----:B------:R-:W-:Y:S02]  /*0750*/  IMAD.IADD R18, R16, 0x1, -R13 ;  /* 0x0000000110127824 */ /* 0x000fe400078e0a0d */
[----:B------:R-:W-:Y:S02]  /*0760*/  IMAD.MOV.U32 R16, RZ, RZ, RZ ;  /* 0x000000ffff107224 */ /* 0x000fe400078e00ff */
[----:B------:R-:W-:-:S06]  /*0770*/  VIADD R17, R18, 0x7fe00000 ;  /* 0x7fe0000012117836 */ /* 0x000fcc0000000000 */
[----:B------:R-:W-:-:S10]  /*0780*/  DMUL R12, R14, R16 ;  /* 0x000000100e0c7228 */ /* 0x000fd40000000000 */
[----:B------:R-:W-:-:S13]  /*0790*/  FSETP.GTU.AND P0, PT, |R13|, 1.469367938527859385e-39, PT ;  /* 0x001000000d00780b */ /* 0x000fda0003f0c200 */
[----:B------:R-:W-:Y:S05]  /*07a0*/  @P0 BRA `(.L_x_4) ;  /* 0x0000000000940947 */ /* 0x000fea0003800000 */
[----:B------:R-:W-:Y:S01]  /*07b0*/  DFMA R2, R14, -R2, R8 ;  /* 0x800000020e02722b */ /* 0x000fe20000000008 */
[----:B------:R-:W-:-:S09]  /*07c0*/  IMAD.MOV.U32 R16, RZ, RZ, RZ ;  /* 0x000000ffff107224 */ /* 0x000fd200078e00ff */
[C---:B------:R-:W-:Y:S02]  /*07d0*/  FSETP.NEU.AND P0, PT, R3.reuse, RZ, PT ;  /* 0x000000ff0300720b */ /* 0x040fe40003f0d000 */
[----:B------:R-:W-:-:S04]  /*07e0*/  LOP3.LUT R11, R3, 0x80000000, R11, 0x48, !PT ;  /* 0x80000000030b7812 */ /* 0x000fc800078e480b */
[----:B------:R-:W-:-:S07]  /*07f0*/  LOP3.LUT R17, R11, R17, RZ, 0xfc, !PT ;  /* 0x000000110b117212 */ /* 0x000fce00078efcff */
[----:B------:R-:W-:Y:S05]  /*0800*/  @!P0 BRA `(.L_x_4) ;  /* 0x00000000007c8947 */ /* 0x000fea0003800000 */
[----:B------:R-:W-:Y:S02]  /*0810*/  IMAD.MOV R3, RZ, RZ, -R18 ;  /* 0x000000ffff037224 */ /* 0x000fe400078e0a12 */
[----:B------:R-:W-:-:S06]  /*0820*/  IMAD.MOV.U32 R2, RZ, RZ, RZ ;  /* 0x000000ffff027224 */ /* 0x000fcc00078e00ff */
[----:B------:R-:W-:Y:S02]  /*0830*/  DFMA R2, R12, -R2, R14 ;  /* 0x800000020c02722b */ /* 0x000fe4000000000e */
[----:B------:R-:W-:-:S04]  /*0840*/  DMUL.RP R14, R14, R16 ;  /* 0x000000100e0e7228 */ /* 0x000fc80000008000 */
[----:B------:R-:W-:-:S04]  /*0850*/  IADD3 R2, PT, PT, -R18, -0x43300000, RZ ;  /* 0xbcd0000012027810 */ /* 0x000fc80007ffe1ff */
[----:B------:R-:W-:Y:S02]  /*0860*/  FSETP.NEU.AND P0, PT, |R3|, R2, PT ;  /* 0x000000020300720b */ /* 0x000fe40003f0d200 */
[----:B------:R-:W-:Y:S02]  /*0870*/  LOP3.LUT R11, R15, R11, RZ, 0x3c, !PT ;  /* 0x0000000b0f0b7212 */ /* 0x000fe400078e3cff */
[----:B------:R-:W-:Y:S02]  /*0880*/  FSEL R12, R14, R12, !P0 ;  /* 0x0000000c0e0c7208 */ /* 0x000fe40004000000 */
[----:B------:R-:W-:Y:S01]  /*0890*/  FSEL R13, R11, R13, !P0 ;  /* 0x0000000d0b0d7208 */ /* 0x000fe20004000000 */
[----:B------:R-:W-:Y:S06]  /*08a0*/  BRA `(.L_x_4) ;  /* 0x0000000000547947 */ /* 0x000fec0003800000 */
.L_x_3:
[----:B------:R-:W-:-:S14]  /*08b0*/  DSETP.NAN.AND P0, PT, R4, R4, PT ;  /* 0x000000040400722a */ /* 0x000fdc0003f08000 */
[----:B------:R-:W-:Y:S05]  /*08c0*/  @P0 BRA `(.L_x_5) ;  /* 0x0000000000440947 */ /* 0x000fea0003800000 */
[----:B------:R-:W-:-:S14]  /*08d0*/  DSETP.NAN.AND P0, PT, R10, R10, PT ;  /* 0x0000000a0a00722a */ /* 0x000fdc0003f08000 */
[----:B------:R-:W-:Y:S05]  /*08e0*/  @P0 BRA `(.L_x_6) ;  /* 0x0000000000300947 */ /* 0x000fea0003800000 */
[----:B------:R-:W-:Y:S01]  /*08f0*/  ISETP.NE.AND P0, PT, R20, R21, PT ;  /* 0x000000151400720c */ /* 0x000fe20003f05270 */
[----:B------:R-:W-:Y:S02]  /*0900*/  IMAD.MOV.U32 R12, RZ, RZ, 0x0 ;  /* 0x00000000ff0c7424 */ /* 0x000fe400078e00ff */
[----:B------:R-:W-:-:S10]  /*0910*/  IMAD.MOV.U32 R13, RZ, RZ, -0x80000 ;  /* 0xfff80000ff0d7424 */ /* 0x000fd400078e00ff */
[----:B------:R-:W-:Y:S05]  /*0920*/  @!P0 BRA `(.L_x_4) ;  /* 0x0000000000348947 */ /* 0x000fea0003800000 */
[----:B------:R-:W-:Y:S02]  /*0930*/  ISETP.NE.AND P0, PT, R20, 0x7ff00000, PT ;  /* 0x7ff000001400780c */ /* 0x000fe40003f05270 */
[----:B------:R-:W-:Y:S02]  /*0940*/  LOP3.LUT R13, R5, 0x80000000, R11, 0x48, !PT ;  /* 0x80000000050d7812 */ /* 0x000fe400078e480b */
[----:B------:R-:W-:-:S13]  /*0950*/  ISETP.EQ.OR P0, PT, R21, RZ, !P0 ;  /* 0x000000ff1500720c */ /* 0x000fda0004702670 */
[----:B------:R-:W-:Y:S01]  /*0960*/  @P0 LOP3.LUT R2, R13, 0x7ff00000, RZ, 0xfc, !PT ;  /* 0x7ff000000d020812 */ /* 0x000fe200078efcff */
[----:B------:R-:W-:Y:S02]  /*0970*/  @!P0 IMAD.MOV.U32 R12, RZ, RZ, RZ ;  /* 0x000000ffff0c8224 */ /* 0x000fe400078e00ff */
[----:B------:R-:W-:Y:S02]  /*0980*/  @P0 IMAD.MOV.U32 R12, RZ, RZ, RZ ;  /* 0x000000ffff0c0224 */ /* 0x000fe400078e00ff */
[----:B------:R-:W-:Y:S01]  /*0990*/  @P0 IMAD.MOV.U32 R13, RZ, RZ, R2 ;  /* 0x000000ffff0d0224 */ /* 0x000fe200078e0002 */
[----:B------:R-:W-:Y:S06]  /*09a0*/  BRA `(.L_x_4) ;  /* 0x0000000000147947 */ /* 0x000fec0003800000 */
.L_x_6:
[----:B------:R-:W-:Y:S01]  /*09b0*/  LOP3.LUT R13, R11, 0x80000, RZ, 0xfc, !PT ;  /* 0x000800000b0d7812 */ /* 0x000fe200078efcff */
[----:B------:R-:W-:Y:S01]  /*09c0*/  IMAD.MOV.U32 R12, RZ, RZ, R10 ;  /* 0x000000ffff0c7224 */ /* 0x000fe200078e000a */
[----:B------:R-:W-:Y:S06]  /*09d0*/  BRA `(.L_x_4) ;  /* 0x0000000000087947 */ /* 0x000fec0003800000 */
.L_x_5:
[----:B------:R-:W-:Y:S01]  /*09e0*/  LOP3.LUT R13, R5, 0x80000, RZ, 0xfc, !PT ;  /* 0x00080000050d7812 */ /* 0x000fe200078efcff */
[----:B------:R-:W-:-:S07]  /*09f0*/  IMAD.MOV.U32 R12, RZ, RZ, R4 ;  /* 0x000000ffff0c7224 */ /* 0x000fce00078e0004 */
.L_x_4:
[----:B------:R-:W-:Y:S05]  /*0a00*/  BSYNC.RECONVERGENT B1 ;  /* 0x0000000000017941 */ /* 0x000fea0003800200 */
.L_x_2:
[----:B------:R-:W-:Y:S02]  /*0a10*/  IMAD.MOV.U32 R2, RZ, RZ, R0 ;  /* 0x000000ffff027224 */ /* 0x000fe400078e0000 */
[----:B------:R-:W-:-:S04]  /*0a20*/  IMAD.MOV.U32 R3, RZ, RZ, 0x0 ;  /* 0x00000000ff037424 */ /* 0x000fc800078e00ff */
[----:B------:R-:W-:Y:S05]  /*0a30*/  RET.REL.NODEC R2 `(_Z11error_check3GFS) ;  /* 0xfffffff402707950 */ /* 0x000fea0003c3ffff */
.L_x_7:
[----:B------:R-:W-:-:S00]  /*0a40*/  BRA `(.L_x_7) ;  /* 0xfffffffc00fc7947 */ /* 0x000fc0000383ffff */
[----:B------:R-:W-:-:S00]  /*0a50*/  NOP ;  /* 0x0000000000007918 */ /* 0x000fc00000000000 */
        /* <DEDUP_REMOVED lines=10> */
.L_x_10:


//--------------------- .text._Z4copy3GFS         --------------------------
	.section	.text._Z4copy3GFS,"ax",@progbits
	.align	128
        .global         _Z4copy3GFS
        .type           _Z4copy3GFS,@function
        .size           _Z4copy3GFS,(.L_x_12 - _Z4copy3GFS)
        .other          _Z4copy3GFS,@"STO_CUDA_ENTRY STV_DEFAULT"
_Z4copy3GFS:
.text._Z4copy3GFS:
[----:B------:R-:W-:Y:S01]  /*0000*/  LDC R1, c[0x0][0x37c] ;  /* 0x0000df00ff017b82 */ /* 0x000fe20000000800 */
[----:B------:R-:W0:Y:S01]  /*0010*/  S2R R7, SR_TID.X ;  /* 0x0000000000077919 */ /* 0x000e220000002100 */
[----:B------:R-:W1:Y:S01]  /*0020*/  LDCU UR5, c[0x0][0x384] ;  /* 0x00007080ff0577ac */ /* 0x000e620008000800 */
[----:B------:R-:W2:Y:S01]  /*0030*/  S2R R0, SR_TID.Y ;  /* 0x0000000000007919 */ /* 0x000ea20000002200 */
[----:B-1----:R-:W-:-:S06]  /*0040*/  UIADD3 UR4, UPT, UPT, UR5, -0x1, URZ ;  /* 0xffffffff05047890 */ /* 0x002fcc000fffe0ff */
[----:B0-----:R-:W-:-:S04]  /*0050*/  ISETP.GE.AND P0, PT, R7, UR4, PT ;  /* 0x0000000407007c0c */ /* 0x001fc8000bf06270 */
[----:B------:R-:W-:Y:S01]  /*0060*/  ISETP.EQ.OR P0, PT, R7, RZ, P0 ;  /* 0x000000ff0700720c */ /* 0x000fe20000702670 */
[----:B--2---:R-:W-:-:S12]  /*0070*/  IMAD R7, R0, UR5, R7 ;  /* 0x0000000500077c24 */ /* 0x004fd8000f8e0207 */
[----:B------:R-:W-:Y:S05]  /*0080*/  @P0 EXIT ;  /* 0x000000000000094d */ /* 0x000fea0003800000 */
[----:B------:R-:W0:Y:S02]  /*0090*/  LDCU UR4, c[0x0][0x388] ;  /* 0x00007100ff0477ac */ /* 0x000e240008000800 */
[----:B0-----:R-:W-:-:S06]  /*00a0*/  UIADD3 UR4, UPT, UPT, UR4, -0x1, URZ ;  /* 0xffffffff04047890 */ /* 0x001fcc000fffe0ff */
[----:B------:R-:W-:-:S04]  /*00b0*/  ISETP.GE.AND P0, PT, R0, UR4, PT ;  /* 0x0000000400007c0c */ /* 0x000fc8000bf06270 */
[----:B------:R-:W-:-:S13]  /*00c0*/  ISETP.EQ.OR P0, PT, R0, RZ, P0 ;  /* 0x000000ff0000720c */ /* 0x000fda0000702670 */
[----:B------:R-:W-:Y:S05]  /*00d0*/  @P0 EXIT ;  /* 0x000000000000094d */ /* 0x000fea0003800000 */
[----:B------:R-:W0:Y:S01]  /*00e0*/  LDC.64 R2, c[0x0][0x3b8] ;  /* 0x0000ee00ff027b82 */ /* 0x000e220000000a00 */
[----:B------:R-:W1:Y:S07]  /*00f0*/  LDCU.64 UR4, c[0x0][0x358] ;  /* 0x00006b00ff0477ac */ /* 0x000e6e0008000a00 */
[----:B------:R-:W2:Y:S01]  /*0100*/  LDC.64 R4, c[0x0][0x3b0] ;  /* 0x0000ec00ff047b82 */ /* 0x000ea20000000a00 */
[----:B0-----:R-:W-:-:S06]  /*0110*/  IMAD.WIDE R2, R7, 0x8, R2 ;  /* 0x0000000807027825 */ /* 0x001fcc00078e0202 */
[----:B-1----:R-:W3:Y:S01]  /*0120*/  LDG.E.64 R2, desc[UR4][R2.64] ;  /* 0x0000000402027981 */ /* 0x002ee2000c1e1b00 */
[----:B--2---:R-:W-:-:S05]  /*0130*/  IMAD.WIDE R4, R7, 0x8, R4 ;  /* 0x0000000807047825 */ /* 0x004fca00078e0204 */
[----:B---3--:R-:W-:Y:S01]  /*0140*/  STG.E.64 desc[UR4][R4.64], R2 ;  /* 0x0000000204007986 */ /* 0x008fe2000c101b04 */
[----:B------:R-:W-:Y:S05]  /*0150*/  EXIT ;  /* 0x000000000000794d */ /* 0x000fea0003800000 */
.L_x_8:
        /* <DEDUP_REMOVED lines=10> */
.L_x_12:


//--------------------- .text._Z6jacobi3GFS       --------------------------
	.section	.text._Z6jacobi3GFS,"ax",@progbits
	.align	128
        .global         _Z6jacobi3GFS
        .type           _Z6jacobi3GFS,@function
        .size           _Z6jacobi3GFS,(.L_x_13 - _Z6jacobi3GFS)
        .other          _Z6jacobi3GFS,@"STO_CUDA_ENTRY STV_DEFAULT"
_Z6jacobi3GFS:
.text._Z6jacobi3GFS:
[----:B------:R-:W-:Y:S01]  /*0000*/  LDC R1, c[0x0][0x37c] ;  /* 0x0000df00ff017b82 */ /* 0x000fe20000000800 */
[----:B------:R-:W0:Y:S07]  /*0010*/  S2R R3, SR_TID.X ;  /* 0x0000000000037919 */ /* 0x000e2e0000002100 */
[----:B------:R-:W1:Y:S02]  /*0020*/  LDC R17, c[0x0][0x384] ;  /* 0x0000e100ff117b82 */ /* 0x000e640000000800 */
[----:B-1----:R-:W-:-:S04]  /*0030*/  IADD3 R0, PT, PT, R17, -0x1, RZ ;  /* 0xffffffff11007810 */ /* 0x002fc80007ffe0ff */
[----:B0-----:R-:W-:-:S04]  /*0040*/  ISETP.GE.AND P0, PT, R3, R0, PT ;  /* 0x000000000300720c */ /* 0x001fc80003f06270 */
[----:B------:R-:W-:-:S13]  /*0050*/  ISETP.EQ.OR P0, PT, R3, RZ, P0 ;  /* 0x000000ff0300720c */ /* 0x000fda0000702670 */
[----:B------:R-:W-:Y:S05]  /*0060*/  @P0 EXIT ;  /* 0x000000000000094d */ /* 0x000fea0003800000 */
[----:B------:R-:W0:Y:S01]  /*0070*/  S2R R0, SR_TID.Y ;  /* 0x0000000000007919 */ /* 0x000e220000002200 */
[----:B------:R-:W1:Y:S02]  /*0080*/  LDCU UR4, c[0x0][0x388] ;  /* 0x00007100ff0477ac */ /* 0x000e640008000800 */
[----:B-1----:R-:W-:-:S06]  /*0090*/  UIADD3 UR4, UPT, UPT, UR4, -0x1, URZ ;  /* 0xffffffff04047890 */ /* 0x002fcc000fffe0ff */
[----:B0-----:R-:W-:-:S04]  /*00a0*/  ISETP.GE.AND P0, PT, R0, UR4, PT ;  /* 0x0000000400007c0c */ /* 0x001fc8000bf06270 */
[----:B------:R-:W-:-:S13]  /*00b0*/  ISETP.EQ.OR P0, PT, R0, RZ, P0 ;  /* 0x000000ff0000720c */ /* 0x000fda0000702670 */
[----:B------:R-:W-:Y:S05]  /*00c0*/  @P0 EXIT ;  /* 0x000000000000094d */ /* 0x000fea0003800000 */
[----:B------:R-:W0:Y:S01]  /*00d0*/  LDC.64 R18, c[0x0][0x3b0] ;  /* 0x0000ec00ff127b82 */ /* 0x000e220000000a00 */
[----:B------:R-:W1:Y:S01]  /*00e0*/  LDCU.64 UR4, c[0x0][0x358] ;  /* 0x00006b00ff0477ac */ /* 0x000e620008000a00 */
[----:B------:R-:W-:-:S05]  /*00f0*/  IMAD R0, R0, R17, R3 ;  /* 0x0000001100007224 */ /* 0x000fca00078e0203 */
[C---:B------:R-:W-:Y:S01]  /*0100*/  IADD3 R3, PT, PT, R0.reuse, -R17, RZ ;  /* 0x8000001100037210 */ /* 0x040fe20007ffe0ff */
[----:B------:R-:W2:Y:S08]  /*0110*/  LDC.64 R22, c[0x0][0x390] ;  /* 0x0000e400ff167b82 */ /* 0x000eb00000000a00 */
[----:B------:R-:W2:Y:S01]  /*0120*/  LDC.64 R6, c[0x0][0x398] ;  /* 0x0000e600ff067b82 */ /* 0x000ea20000000a00 */
[----:B0-----:R-:W-:-:S07]  /*0130*/  IMAD.WIDE R12, R0, 0x8, R18 ;  /* 0x00000008000c7825 */ /* 0x001fce00078e0212 */
[----:B------:R-:W0:Y:S01]  /*0140*/  LDC.64 R8, c[0x0][0x3a0] ;  /* 0x0000e800ff087b82 */ /* 0x000e220000000a00 */
[----:B------:R-:W-:Y:S01]  /*0150*/  IMAD.WIDE R18, R3, 0x8, R18 ;  /* 0x0000000803127825 */ /* 0x000fe200078e0212 */
[----:B-1----:R-:W3:Y:S03]  /*0160*/  LDG.E.64 R10, desc[UR4][R12.64+0x8] ;  /* 0x000008040c0a7981 */ /* 0x002ee6000c1e1b00 */
[----:B------:R-:W-:-:S03]  /*0170*/  IMAD.WIDE R16, R17, 0x8, R12 ;  /* 0x0000000811107825 */ /* 0x000fc600078e020c */
[----:B------:R-:W1:Y:S01]  /*0180*/  LDC.64 R2, c[0x0][0x3c0] ;  /* 0x0000f000ff027b82 */ /* 0x000e620000000a00 */
[----:B------:R-:W4:Y:S04]  /*0190*/  LDG.E.64 R18, desc[UR4][R18.64] ;  /* 0x0000000412127981 */ /* 0x000f28000c1e1b00 */
[----:B------:R-:W4:Y:S03]  /*01a0*/  LDG.E.64 R16, desc[UR4][R16.64] ;  /* 0x0000000410107981 */ /* 0x000f26000c1e1b00 */
[----:B------:R-:W5:Y:S01]  /*01b0*/  LDC.64 R4, c[0x0][0x3a8] ;  /* 0x0000ea00ff047b82 */ /* 0x000f620000000a00 */
[----:B------:R2:W3:Y:S01]  /*01c0*/  LDG.E.64 R14, desc[UR4][R12.64+-0x8] ;  /* 0xfffff8040c0e7981 */ /* 0x0004e2000c1e1b00 */
[----:B-1----:R-:W-:-:S06]  /*01d0*/  IMAD.WIDE R2, R0, 0x8, R2 ;  /* 0x0000000800027825 */ /* 0x002fcc00078e0202 */
[----:B------:R-:W3:Y:S01]  /*01e0*/  LDG.E.64 R2, desc[UR4][R2.64] ;  /* 0x0000000402027981 */ /* 0x000ee2000c1e1b00 */
[----:B--2---:R-:W-:Y:S02]  /*01f0*/  DMUL R12, R22, R6 ;  /* 0x00000006160c7228 */ /* 0x004fe40000000000 */
[----:B0-----:R-:W-:-:S08]  /*0200*/  DMUL R8, R8, 0.5 ;  /* 0x3fe0000008087828 */ /* 0x001fd00000000000 */
[----:B-----5:R-:W-:Y:S02]  /*0210*/  DMUL R4, R8, R4 ;  /* 0x0000000408047228 */ /* 0x020fe40000000000 */
[----:B----4-:R-:W-:Y:S02]  /*0220*/  DADD R20, R16, R18 ;  /* 0x0000000010147229 */ /* 0x010fe40000000012 */
[----:B---3--:R-:W-:Y:S01]  /*0230*/  DADD R14, R10, R14 ;  /* 0x000000000a0e7229 */ /* 0x008fe2000000000e */
[----:B------:R-:W0:Y:S05]  /*0240*/  LDC.64 R10, c[0x0][0x3b8] ;  /* 0x0000ee00ff0a7b82 */ /* 0x000e2a0000000a00 */
[----:B------:R-:W-:-:S08]  /*0250*/  DMUL R20, R20, R22 ;  /* 0x0000001614147228 */ /* 0x000fd00000000000 */
[----:B------:R-:W-:-:S08]  /*0260*/  DFMA R14, R14, R6, R20 ;  /* 0x000000060e0e722b */ /* 0x000fd00000000014 */
[----:B------:R-:W-:Y:S01]  /*0270*/  DFMA R2, -R12, R2, R14 ;  /* 0x000000020c02722b */ /* 0x000fe2000000010e */
[----:B0-----:R-:W-:-:S07]  /*0280*/  IMAD.WIDE R10, R0, 0x8, R10 ;  /* 0x00000008000a7825 */ /* 0x001fce00078e020a */
[----:B------:R-:W-:-:S07]  /*0290*/  DMUL R2, R4, R2 ;  /* 0x0000000204027228 */ /* 0x000fce0000000000 */
[----:B------:R-:W-:Y:S01]  /*02a0*/  STG.E.64 desc[UR4][R10.64], R2 ;  /* 0x000000020a007986 */ /* 0x000fe2000c101b04 */
[----:B------:R-:W-:Y:S05]  /*02b0*/  EXIT ;  /* 0x000000000000794d */ /* 0x000fea0003800000 */
.L_x_9:
        /* <DEDUP_REMOVED lines=12> */
.L_x_13:


//--------------------- .nv.shared.reserved.0     --------------------------
	.section	.nv.shared.reserved.0,"aw",@nobits
	.weak		__nv_reservedSMEM_offset_0_alias
	.size		__nv_reservedSMEM_offset_0_alias, 0, 64
	.other		__nv_reservedSMEM_offset_0_alias,@"STO_CUDA_RESERVED_SHARED STV_DEFAULT"
__nv_reservedSMEM_offset_0_alias:
	.zero		0
	.zero		64


//--------------------- .nv.constant0._Z11error_check3GFS --------------------------
	.section	.nv.constant0._Z11error_check3GFS,"a",@progbits
	.sectionflags	@""
	.align	4
.nv.constant0._Z11error_check3GFS:
	.zero		976


//--------------------- .nv.constant0._Z4copy3GFS --------------------------
	.section	.nv.constant0._Z4copy3GFS,"a",@progbits
	.sectionflags	@""
	.align	4
.nv.constant0._Z4copy3GFS:
	.zero		976


//--------------------- .nv.constant0._Z6jacobi3GFS --------------------------
	.section	.nv.constant0._Z6jacobi3GFS,"a",@progbits
	.sectionflags	@""
	.align	4
.nv.constant0._Z6jacobi3GFS:
	.zero		976


//--------------------- SYMBOLS --------------------------

	.type		.nv.reservedSmem.offset0,@object
	.size		.nv.reservedSmem.offset0,0x4
